//
// Generated by NVIDIA NVVM Compiler
//
// Compiler Build ID: CL-36424714
// Cuda compilation tools, release 13.0, V13.0.88
// Based on NVVM 20.0.0
//

.version 9.0
.target sm_100
.address_size 64

	// .globl	_Z13matmul_kernellPdS_S_

.visible .entry _Z13matmul_kernellPdS_S_(
	.param .u64 _Z13matmul_kernellPdS_S__param_0,
	.param .u64 .ptr .align 1 _Z13matmul_kernellPdS_S__param_1,
	.param .u64 .ptr .align 1 _Z13matmul_kernellPdS_S__param_2,
	.param .u64 .ptr .align 1 _Z13matmul_kernellPdS_S__param_3
)
{
	.reg .pred 	%p<3>;
	.reg .b32 	%r<13>;
	.reg .b64 	%rd<25>;
	.reg .b64 	%fd<7>;

	ld.param.u64 	%rd8, [_Z13matmul_kernellPdS_S__param_0];
	ld.param.u64 	%rd9, [_Z13matmul_kernellPdS_S__param_1];
	ld.param.u64 	%rd10, [_Z13matmul_kernellPdS_S__param_2];
	ld.param.u64 	%rd11, [_Z13matmul_kernellPdS_S__param_3];
	mov.u32 	%r3, %ctaid.y;
	mov.u32 	%r4, %ntid.y;
	mov.u32 	%r5, %tid.y;
	mad.lo.s32 	%r6, %r3, %r4, %r5;
	mov.u32 	%r7, %ctaid.x;
	mov.u32 	%r8, %ntid.x;
	mov.u32 	%r9, %tid.x;
	mad.lo.s32 	%r10, %r7, %r8, %r9;
	cvt.u64.u32 	%rd1, %r6;
	cvt.s64.s32 	%rd2, %r10;
	max.s64 	%rd12, %rd1, %rd2;
	setp.ge.s64 	%p1, %rd12, %rd8;
	@%p1 bra 	$L__BB0_4;
	mul.lo.s64 	%rd3, %rd8, %rd1;
	cvta.to.global.u64 	%rd4, %rd9;
	cvta.to.global.u64 	%rd5, %rd10;
	mov.f64 	%fd6, 0d0000000000000000;
	mov.b32 	%r12, 0;
	mov.b64 	%rd24, 0;
$L__BB0_2:
	add.s64 	%rd14, %rd24, %rd3;
	shl.b64 	%rd15, %rd14, 3;
	add.s64 	%rd16, %rd4, %rd15;
	ld.global.f64 	%fd4, [%rd16];
	mad.lo.s64 	%rd17, %rd24, %rd8, %rd2;
	shl.b64 	%rd18, %rd17, 3;
	add.s64 	%rd19, %rd5, %rd18;
	ld.global.f64 	%fd5, [%rd19];
	fma.rn.f64 	%fd6, %fd4, %fd5, %fd6;
	add.s32 	%r12, %r12, 1;
	cvt.u64.u32 	%rd24, %r12;
	setp.gt.u64 	%p2, %rd8, %rd24;
	@%p2 bra 	$L__BB0_2;
	add.s64 	%rd20, %rd3, %rd2;
	cvta.to.global.u64 	%rd21, %rd11;
	shl.b64 	%rd22, %rd20, 3;
	add.s64 	%rd23, %rd21, %rd22;
	st.global.f64 	[%rd23], %fd6;
$L__BB0_4:
	ret;

}


// ===== COMPILED SASS (sm_100) =====

	.target	sm_100

	.elftype	@"ET_EXEC"


//--------------------- .note.nv.tkinfo           --------------------------
	.section	.note.nv.tkinfo,"",@"SHT_NOTE"
	.sectionflags	@"SHF_NOTE_NV_TKINFO"
	.tkinfo
        /*0018*/ 	.word	0x00000002
        /*0030*/ 	.string	""
        /*0030*/ 	.string	"ptxas"
        /*0030*/ 	.string	"Cuda compilation tools, release 13.0, V13.0.88"
        /*0030*/ 	.string	"Build cuda_13.0.r13.0/compiler.36424714_0"
        /*0030*/ 	.string	"-arch sm_100 -m 64 "



//--------------------- .note.nv.cuinfo           --------------------------
	.section	.note.nv.cuinfo,"",@"SHT_NOTE"
	.sectionflags	@"SHF_NOTE_NV_CUINFO"
        /*0018*/ 	.short	0x0002
        /*001a*/ 	.short	0x0064
        /*001c*/ 	.short	0x0082
	.zero		2


//--------------------- .nv.info                  --------------------------
	.section	.nv.info,"",@"SHT_CUDA_INFO"
	.align	4


	//----- nvinfo : EIATTR_REGCOUNT
	.align		4
        /*0000*/ 	.byte	0x04, 0x2f
        /*0002*/ 	.short	(.L_1 - .L_0)
	.align		4
.L_0:
        /*0004*/ 	.word	index@(_Z13matmul_kernellPdS_S_)
        /*0008*/ 	.word	0x00000016


	//----- nvinfo : EIATTR_FRAME_SIZE
	.align		4
.L_1:
        /*000c*/ 	.byte	0x04, 0x11
        /*000e*/ 	.short	(.L_3 - .L_2)
	.align		4
.L_2:
        /*0010*/ 	.word	index@(_Z13matmul_kernellPdS_S_)
        /*0014*/ 	.word	0x00000000


	//----- nvinfo : EIATTR_MIN_STACK_SIZE
	.align		4
.L_3:
        /*0018*/ 	.byte	0x04, 0x12
        /*001a*/ 	.short	(.L_5 - .L_4)
	.align		4
.L_4:
        /*001c*/ 	.word	index@(_Z13matmul_kernellPdS_S_)
        /*0020*/ 	.word	0x00000000
.L_5:


//--------------------- .nv.compat                --------------------------
	.section	.nv.compat,"",@"SHT_CUDA_COMPAT_INFO"
	.align	4
        /*0000*/ 	.byte	0x02, 0x09, 0x00, 0x00, 0x02, 0x02, 0x01, 0x00, 0x02, 0x05, 0x05, 0x00, 0x03, 0x07, 0x01, 0x01
        /*0010*/ 	.byte	0x02, 0x03, 0x00, 0x00, 0x02, 0x06, 0x01, 0x00, 0x04, 0x0b, 0x08, 0x00, 0x01, 0x00, 0x00, 0x00
        /*0020*/ 	.byte	0x00, 0x00, 0x00, 0x00


//--------------------- .nv.info._Z13matmul_kernellPdS_S_ --------------------------
	.section	.nv.info._Z13matmul_kernellPdS_S_,"",@"SHT_CUDA_INFO"
	.sectionflags	@""
	.align	4


	//----- nvinfo : EIATTR_CUDA_API_VERSION
	.align		4
        /*0000*/ 	.byte	0x04, 0x37
        /*0002*/ 	.short	(.L_7 - .L_6)
.L_6:
        /*0004*/ 	.word	0x00000082


	//----- nvinfo : EIATTR_KPARAM_INFO
	.align		4
.L_7:
        /*0008*/ 	.byte	0x04, 0x17
        /*000a*/ 	.short	(.L_9 - .L_8)
.L_8:
        /*000c*/ 	.word	0x00000000
        /*0010*/ 	.short	0x0003
        /*0012*/ 	.short	0x0018
        /*0014*/ 	.byte	0x00, 0xf5, 0x21, 0x00


	//----- nvinfo : EIATTR_KPARAM_INFO
	.align		4
.L_9:
        /*0018*/ 	.byte	0x04, 0x17
        /*001a*/ 	.short	(.L_11 - .L_10)
.L_10:
        /*001c*/ 	.word	0x00000000
        /*0020*/ 	.short	0x0002
        /*0022*/ 	.short	0x0010
        /*0024*/ 	.byte	0x00, 0xf5, 0x21, 0x00


	//----- nvinfo : EIATTR_KPARAM_INFO
	.align		4
.L_11:
        /*0028*/ 	.byte	0x04, 0x17
        /*002a*/ 	.short	(.L_13 - .L_12)
.L_12:
        /*002c*/ 	.word	0x00000000
        /*0030*/ 	.short	0x0001
        /*0032*/ 	.short	0x0008
        /*0034*/ 	.byte	0x00, 0xf5, 0x21, 0x00


	//----- nvinfo : EIATTR_KPARAM_INFO
	.align		4
.L_13:
        /*0038*/ 	.byte	0x04, 0x17
        /*003a*/ 	.short	(.L_15 - .L_14)
.L_14:
        /*003c*/ 	.word	0x00000000
        /*0040*/ 	.short	0x0000
        /*0042*/ 	.short	0x0000
        /*0044*/ 	.byte	0x00, 0xf0, 0x21, 0x00


	//----- nvinfo : EIATTR_SPARSE_MMA_MASK
	.align		4
.L_15:
        /*0048*/ 	.byte	0x03, 0x50
        /*004a*/ 	.short	0x0000


	//----- nvinfo : EIATTR_MAXREG_COUNT
	.align		4
        /*004c*/ 	.byte	0x03, 0x1b
        /*004e*/ 	.short	0x00ff


	//----- nvinfo : EIATTR_MERCURY_ISA_VERSION
	.align		4
        /*0050*/ 	.byte	0x03, 0x5f
        /*0052*/ 	.short	0x0101


	//----- nvinfo : EIATTR_VRC_CTA_INIT_COUNT
	.align		4
        /*0054*/ 	.byte	0x02, 0x4a
	.zero		1
	.zero		1


	//----- nvinfo : EIATTR_EXIT_INSTR_OFFSETS
	.align		4
        /*0058*/ 	.byte	0x04, 0x1c
        /*005a*/ 	.short	(.L_17 - .L_16)


	//   ....[0]....
.L_16:
        /*005c*/ 	.word	0x00000110


	//   ....[1]....
        /*0060*/ 	.word	0x00000330


	//----- nvinfo : EIATTR_CBANK_PARAM_SIZE
	.align		4
.L_17:
        /*0064*/ 	.byte	0x03, 0x19
        /*0066*/ 	.short	0x0020


	//----- nvinfo : EIATTR_PARAM_CBANK
	.align		4
        /*0068*/ 	.byte	0x04, 0x0a
        /*006a*/ 	.short	(.L_19 - .L_18)
	.align		4
.L_18:
        /*006c*/ 	.word	index@(.nv.constant0._Z13matmul_kernellPdS_S_)
        /*0070*/ 	.short	0x0380
        /*0072*/ 	.short	0x0020


	//----- nvinfo : EIATTR_SW_WAR
	.align		4
.L_19:
        /*0074*/ 	.byte	0x04, 0x36
        /*0076*/ 	.short	(.L_21 - .L_20)
.L_20:
        /*0078*/ 	.word	0x00000008
.L_21:


//--------------------- .nv.callgraph             --------------------------
	.section	.nv.callgraph,"",@"SHT_CUDA_CALLGRAPH"
	.align	4
	.sectionentsize	8
	.align		4
        /*0000*/ 	.word	0x00000000
	.align		4
        /*0004*/ 	.word	0xffffffff
	.align		4
        /*0008*/ 	.word	0x00000000
	.align		4
        /*000c*/ 	.word	0xfffffffe
	.align		4
        /*0010*/ 	.word	0x00000000
	.align		4
        /*0014*/ 	.word	0xfffffffd
	.align		4
        /*0018*/ 	.word	0x00000000
	.align		4
        /*001c*/ 	.word	0xfffffffc


//--------------------- .text._Z13matmul_kernellPdS_S_ --------------------------
	.section	.text._Z13matmul_kernellPdS_S_,"ax",@progbits
	.align	128
        .global         _Z13matmul_kernellPdS_S_
        .type           _Z13matmul_kernellPdS_S_,@function
        .size           _Z13matmul_kernellPdS_S_,(.L_x_2 - _Z13matmul_kernellPdS_S_)
        .other          _Z13matmul_kernellPdS_S_,@"STO_CUDA_ENTRY STV_DEFAULT"
_Z13matmul_kernellPdS_S_:
.text._Z13matmul_kernellPdS_S_:
[----:B------:R-:W-:Y:S01]  /*0000*/  LDC R1, c[0x0][0x37c] ;  /* 0x0000df00ff017b82 */ /* 0x000fe20000000800 */
[----:B------:R-:W0:Y:S07]  /*0010*/  S2R R0, SR_TID.Y ;  /* 0x0000000000007919 */ /* 0x000e2e0000002200 */
[----:B------:R-:W0:Y:S01]  /*0020*/  LDC R7, c[0x0][0x364] ;  /* 0x0000d900ff077b82 */ /* 0x000e220000000800 */
[----:B------:R-:W1:Y:S01]  /*0030*/  LDCU.64 UR8, c[0x0][0x380] ;  /* 0x00007000ff0877ac */ /* 0x000e620008000a00 */
[----:B------:R-:W2:Y:S06]  /*0040*/  S2R R5, SR_TID.X ;  /* 0x0000000000057919 */ /* 0x000eac0000002100 */
[----:B------:R-:W0:Y:S08]  /*0050*/  S2UR UR4, SR_CTAID.Y ;  /* 0x00000000000479c3 */ /* 0x000e300000002600 */
[----:B------:R-:W2:Y:S08]  /*0060*/  S2UR UR5, SR_CTAID.X ;  /* 0x00000000000579c3 */ /* 0x000eb00000002500 */
[----:B------:R-:W2:Y:S01]  /*0070*/  LDC R4, c[0x0][0x360] ;  /* 0x0000d800ff047b82 */ /* 0x000ea20000000800 */
[----:B0-----:R-:W-:-:S02]  /*0080*/  IMAD R7, R7, UR4, R0 ;  /* 0x0000000407077c24 */ /* 0x001fc4000f8e0200 */
[----:B--2---:R-:W-:-:S05]  /*0090*/  IMAD R4, R4, UR5, R5 ;  /* 0x0000000504047c24 */ /* 0x004fca000f8e0205 */
[----:B------:R-:W-:Y:S02]  /*00a0*/  ISETP.GT.U32.AND P0, PT, R7, R4, PT ;  /* 0x000000040700720c */ /* 0x000fe40003f04070 */
[----:B------:R-:W-:-:S04]  /*00b0*/  SHF.R.S32.HI R5, RZ, 0x1f, R4 ;  /* 0x0000001fff057819 */ /* 0x000fc80000011404 */
[----:B------:R-:W-:-:S04]  /*00c0*/  ISETP.GT.AND.EX P0, PT, RZ, R5, PT, P0 ;  /* 0x00000005ff00720c */ /* 0x000fc80003f04300 */
[----:B------:R-:W-:Y:S02]  /*00d0*/  SEL R0, R7, R4, P0 ;  /* 0x0000000407007207 */ /* 0x000fe40000000000 */
[----:B------:R-:W-:Y:S02]  /*00e0*/  SEL R2, R5, RZ, !P0 ;  /* 0x000000ff05027207 */ /* 0x000fe40004000000 */
[----:B-1----:R-:W-:-:S04]  /*00f0*/  ISETP.GE.U32.AND P0, PT, R0, UR8, PT ;  /* 0x0000000800007c0c */ /* 0x002fc8000bf06070 */
[----:B------:R-:W-:-:S13]  /*0100*/  ISETP.GE.AND.EX P0, PT, R2, UR9, PT, P0 ;  /* 0x0000000902007c0c */ /* 0x000fda000bf06300 */
[----:B------:R-:W-:Y:S05]  /*0110*/  @P0 EXIT ;  /* 0x000000000000094d */ /* 0x000fea0003800000 */
[----:B------:R-:W-:Y:S01]  /*0120*/  IMAD.MOV.U32 R8, RZ, RZ, RZ ;  /* 0x000000ffff087224 */ /* 0x000fe200078e00ff */
[----:B------:R-:W-:Y:S01]  /*0130*/  CS2R R2, SRZ ;  /* 0x0000000000027805 */ /* 0x000fe2000001ff00 */
[----:B------:R-:W-:Y:S01]  /*0140*/  IMAD.MOV.U32 R17, RZ, RZ, RZ ;  /* 0x000000ffff117224 */ /* 0x000fe200078e00ff */
[----:B------:R-:W0:Y:S01]  /*0150*/  LDCU.64 UR6, c[0x0][0x358] ;  /* 0x00006b00ff0677ac */ /* 0x000e220008000a00 */
[----:B------:R-:W1:Y:S01]  /*0160*/  LDCU.64 UR10, c[0x0][0x388] ;  /* 0x00007100ff0a77ac */ /* 0x000e620008000a00 */
[----:B------:R-:W2:Y:S01]  /*0170*/  LDCU.64 UR12, c[0x0][0x390] ;  /* 0x00007200ff0c77ac */ /* 0x000ea20008000a00 */
[----:B------:R-:W-:-:S05]  /*0180*/  UMOV UR4, URZ ;  /* 0x000000ff00047c82 */ /* 0x000fca0008000000 */
.L_x_0:
[----:B------:R-:W-:Y:S02]  /*0190*/  IMAD R11, R17, UR8, RZ ;  /* 0x00000008110b7c24 */ /* 0x000fe4000f8e02ff */
[----:B------:R-:W-:Y:S02]  /*01a0*/  IMAD.MOV.U32 R9, RZ, RZ, R17 ;  /* 0x000000ffff097224 */ /* 0x000fe400078e0011 */
[C---:B------:R-:W-:Y:S02]  /*01b0*/  IMAD R13, R8.reuse, UR9, R11 ;  /* 0x00000009080d7c24 */ /* 0x040fe4000f8e020b */
[----:B------:R-:W-:-:S04]  /*01c0*/  IMAD.WIDE.U32 R10, R8, UR8, R4 ;  /* 0x00000008080a7c25 */ /* 0x000fc8000f8e0004 */
[----:B------:R-:W-:Y:S01]  /*01d0*/  IMAD.WIDE.U32 R8, R7, UR8, R8 ;  /* 0x0000000807087c25 */ /* 0x000fe2000f8e0008 */
[----:B------:R-:W-:Y:S02]  /*01e0*/  IADD3 R11, PT, PT, R11, R13, RZ ;  /* 0x0000000d0b0b7210 */ /* 0x000fe40007ffe0ff */
[----:B--2---:R-:W-:Y:S01]  /*01f0*/  LEA R14, P1, R10, UR12, 0x3 ;  /* 0x0000000c0a0e7c11 */ /* 0x004fe2000f8218ff */
[----:B------:R-:W-:Y:S01]  /*0200*/  IMAD R19, R7, UR9, RZ ;  /* 0x0000000907137c24 */ /* 0x000fe2000f8e02ff */
[----:B-1----:R-:W-:Y:S02]  /*0210*/  LEA R12, P0, R8, UR10, 0x3 ;  /* 0x0000000a080c7c11 */ /* 0x002fe4000f8018ff */
[----:B------:R-:W-:Y:S01]  /*0220*/  LEA.HI.X R15, R10, UR13, R11, 0x3, P1 ;  /* 0x0000000d0a0f7c11 */ /* 0x000fe200088f1c0b */
[----:B------:R-:W-:-:S04]  /*0230*/  IMAD.IADD R9, R9, 0x1, R19 ;  /* 0x0000000109097824 */ /* 0x000fc800078e0213 */
[----:B0-----:R-:W2:Y:S01]  /*0240*/  LDG.E.64 R10, desc[UR6][R14.64] ;  /* 0x000000060e0a7981 */ /* 0x001ea2000c1e1b00 */
[----:B------:R-:W-:-:S05]  /*0250*/  LEA.HI.X R13, R8, UR11, R9, 0x3, P0 ;  /* 0x0000000b080d7c11 */ /* 0x000fca00080f1c09 */
[----:B------:R-:W2:Y:S01]  /*0260*/  LDG.E.64 R8, desc[UR6][R12.64] ;  /* 0x000000060c087981 */ /* 0x000ea2000c1e1b00 */
[----:B------:R-:W-:-:S04]  /*0270*/  UIADD3 UR4, UPT, UPT, UR4, 0x1, URZ ;  /* 0x0000000104047890 */ /* 0x000fc8000fffe0ff */
[----:B------:R-:W-:-:S04]  /*0280*/  UISETP.GE.U32.AND UP0, UPT, UR4, UR8, UPT ;  /* 0x000000080400728c */ /* 0x000fc8000bf06070 */
[----:B------:R-:W-:Y:S01]  /*0290*/  UISETP.GE.U32.AND.EX UP0, UPT, URZ, UR9, UPT, UP0 ;  /* 0x00000009ff00728c */ /* 0x000fe2000bf06100 */
[----:B--2---:R-:W-:Y:S01]  /*02a0*/  DFMA R2, R8, R10, R2 ;  /* 0x0000000a0802722b */ /* 0x004fe20000000002 */
[----:B------:R-:W-:-:S07]  /*02b0*/  IMAD.U32 R8, RZ, RZ, UR4 ;  /* 0x00000004ff087e24 */ /* 0x000fce000f8e00ff */
[----:B------:R-:W-:Y:S05]  /*02c0*/  BRA.U !UP0, `(.L_x_0) ;  /* 0xfffffffd08b07547 */ /* 0x000fea000b83ffff */
[----:B------:R-:W0:Y:S01]  /*02d0*/  LDCU.64 UR4, c[0x0][0x398] ;  /* 0x00007300ff0477ac */ /* 0x000e220008000a00 */
[----:B------:R-:W-:-:S05]  /*02e0*/  IMAD.WIDE.U32 R4, R7, UR8, R4 ;  /* 0x0000000807047c25 */ /* 0x000fca000f8e0004 */
[----:B------:R-:W-:Y:S02]  /*02f0*/  IADD3 R5, PT, PT, R19, R5, RZ ;  /* 0x0000000513057210 */ /* 0x000fe40007ffe0ff */
[----:B0-----:R-:W-:-:S04]  /*0300*/  LEA R6, P0, R4, UR4, 0x3 ;  /* 0x0000000404067c11 */ /* 0x001fc8000f8018ff */
[----:B------:R-:W-:-:S05]  /*0310*/  LEA.HI.X R7, R4, UR5, R5, 0x3, P0 ;  /* 0x0000000504077c11 */ /* 0x000fca00080f1c05 */
[----:B------:R-:W-:Y:S01]  /*0320*/  STG.E.64 desc[UR6][R6.64], R2 ;  /* 0x0000000206007986 */ /* 0x000fe2000c101b06 */
[----:B------:R-:W-:Y:S05]  /*0330*/  EXIT ;  /* 0x000000000000794d */ /* 0x000fea0003800000 */
.L_x_1:
[----:B------:R-:W-:-:S00]  /*0340*/  BRA `(.L_x_1) ;  /* 0xfffffffc00fc7947 */ /* 0x000fc0000383ffff */
[----:B------:R-:W-:-:S00]  /*0350*/  NOP ;  /* 0x0000000000007918 */ /* 0x000fc00000000000 */
        /* <DEDUP_REMOVED lines=10> */
.L_x_2:


//--------------------- .nv.shared.reserved.0     --------------------------
	.section	.nv.shared.reserved.0,"aw",@nobits
	.weak		__nv_reservedSMEM_offset_0_alias
	.size		__nv_reservedSMEM_offset_0_alias, 0, 64
	.other		__nv_reservedSMEM_offset_0_alias,@"STO_CUDA_RESERVED_SHARED STV_DEFAULT"
__nv_reservedSMEM_offset_0_alias:
	.zero		0
	.zero		64


//--------------------- .nv.constant0._Z13matmul_kernellPdS_S_ --------------------------
	.section	.nv.constant0._Z13matmul_kernellPdS_S_,"a",@progbits
	.sectionflags	@""
	.align	4
.nv.constant0._Z13matmul_kernellPdS_S_:
	.zero		928


//--------------------- SYMBOLS --------------------------

	.type		.nv.reservedSmem.offset0,@object
	.size		.nv.reservedSmem.offset0,0x4
